	.headerflags	@"EF_CUDA_TEXMODE_UNIFIED EF_CUDA_64BIT_ADDRESS EF_CUDA_ACCELERATORS EF_CUDA_SM90 EF_CUDA_VIRTUAL_SM(EF_CUDA_SM90)"
	.elftype	@"ET_EXEC"


//--------------------- .nv.info                  --------------------------
	.section	.nv.info,"",@"SHT_CUDA_INFO"
	.align	4


	//----- nvinfo : EIATTR_REGCOUNT
	.align		4
        /*0000*/ 	.byte	0x04, 0x2f
        /*0002*/ 	.short	(.L_2 - .L_1)
	.align		4
.L_1:
        /*0004*/ 	.word	index@(triton_per_fused_convolution_native_group_norm_22)
        /*0008*/ 	.word	0x00000018


	//----- nvinfo : EIATTR_MIN_STACK_SIZE
	.align		4
.L_2:
        /*000c*/ 	.byte	0x04, 0x12
        /*000e*/ 	.short	(.L_4 - .L_3)
	.align		4
.L_3:
        /*0010*/ 	.word	index@(triton_per_fused_convolution_native_group_norm_22)
        /*0014*/ 	.word	0x00000000


	//----- nvinfo : EIATTR_FRAME_SIZE
	.align		4
.L_4:
        /*0018*/ 	.byte	0x04, 0x11
        /*001a*/ 	.short	(.L_6 - .L_5)
	.align		4
.L_5:
        /*001c*/ 	.word	index@(triton_per_fused_convolution_native_group_norm_22)
        /*0020*/ 	.word	0x00000000


	//----- nvinfo : EIATTR_MIN_STACK_SIZE
	.align		4
.L_6:
        /*0024*/ 	.byte	0x04, 0x12
        /*0026*/ 	.short	(.L_8 - .L_7)
	.align		4
.L_7:
        /*0028*/ 	.word	index@(triton_per_fused_convolution_native_group_norm_22)
        /*002c*/ 	.word	0x00000000
.L_8:


//--------------------- .nv.info.triton_per_fused_convolution_native_group_norm_22 --------------------------
	.section	.nv.info.triton_per_fused_convolution_native_group_norm_22,"",@"SHT_CUDA_INFO"
	.sectionflags	@""
	.align	4


	//----- nvinfo : EIATTR_CUDA_API_VERSION
	.align		4
        /*0000*/ 	.byte	0x04, 0x37
        /*0002*/ 	.short	(.L_10 - .L_9)
.L_9:
        /*0004*/ 	.word	0x0000007c


	//----- nvinfo : EIATTR_KPARAM_INFO
	.align		4
.L_10:
        /*0008*/ 	.byte	0x04, 0x17
        /*000a*/ 	.short	(.L_12 - .L_11)
.L_11:
        /*000c*/ 	.word	0x00000000
        /*0010*/ 	.short	0x0005
        /*0012*/ 	.short	0x0024
        /*0014*/ 	.byte	0x00, 0xf0, 0x11, 0x00


	//----- nvinfo : EIATTR_KPARAM_INFO
	.align		4
.L_12:
        /*0018*/ 	.byte	0x04, 0x17
        /*001a*/ 	.short	(.L_14 - .L_13)
.L_13:
        /*001c*/ 	.word	0x00000000
        /*0020*/ 	.short	0x0004
        /*0022*/ 	.short	0x0020
        /*0024*/ 	.byte	0x00, 0xf0, 0x11, 0x00


	//----- nvinfo : EIATTR_KPARAM_INFO
	.align		4
.L_14:
        /*0028*/ 	.byte	0x04, 0x17
        /*002a*/ 	.short	(.L_16 - .L_15)
.L_15:
        /*002c*/ 	.word	0x00000000
        /*0030*/ 	.short	0x0003
        /*0032*/ 	.short	0x0018
        /*0034*/ 	.byte	0x00, 0xf4, 0x21, 0x00


	//----- nvinfo : EIATTR_KPARAM_INFO
	.align		4
.L_16:
        /*0038*/ 	.byte	0x04, 0x17
        /*003a*/ 	.short	(.L_18 - .L_17)
.L_17:
        /*003c*/ 	.word	0x00000000
        /*0040*/ 	.short	0x0002
        /*0042*/ 	.short	0x0010
        /*0044*/ 	.byte	0x00, 0xf4, 0x21, 0x00


	//----- nvinfo : EIATTR_KPARAM_INFO
	.align		4
.L_18:
        /*0048*/ 	.byte	0x04, 0x17
        /*004a*/ 	.short	(.L_20 - .L_19)
.L_19:
        /*004c*/ 	.word	0x00000000
        /*0050*/ 	.short	0x0001
        /*0052*/ 	.short	0x0008
        /*0054*/ 	.byte	0x00, 0xf4, 0x21, 0x00


	//----- nvinfo : EIATTR_KPARAM_INFO
	.align		4
.L_20:
        /*0058*/ 	.byte	0x04, 0x17
        /*005a*/ 	.short	(.L_22 - .L_21)
.L_21:
        /*005c*/ 	.word	0x00000000
        /*0060*/ 	.short	0x0000
        /*0062*/ 	.short	0x0000
        /*0064*/ 	.byte	0x00, 0xf4, 0x21, 0x00


	//----- nvinfo : EIATTR_SPARSE_MMA_MASK
	.align		4
.L_22:
        /*0068*/ 	.byte	0x03, 0x50
        /*006a*/ 	.short	0x0000


	//----- nvinfo : EIATTR_MAXREG_COUNT
	.align		4
        /*006c*/ 	.byte	0x03, 0x1b
        /*006e*/ 	.short	0x00ff


	//----- nvinfo : EIATTR_COOP_GROUP_MASK_REGIDS
	.align		4
        /*0070*/ 	.byte	0x04, 0x29
        /*0072*/ 	.short	(.L_24 - .L_23)


	//   ....[0]....
.L_23:
        /*0074*/ 	.word	0xffffffff


	//   ....[1]....
        /*0078*/ 	.word	0xffffffff


	//   ....[2]....
        /*007c*/ 	.word	0xffffffff


	//   ....[3]....
        /*0080*/ 	.word	0xffffffff


	//   ....[4]....
        /*0084*/ 	.word	0xffffffff


	//   ....[5]....
        /*0088*/ 	.word	0xffffffff


	//   ....[6]....
        /*008c*/ 	.word	0xffffffff


	//   ....[7]....
        /*0090*/ 	.word	0xffffffff


	//   ....[8]....
        /*0094*/ 	.word	0xffffffff


	//   ....[9]....
        /*0098*/ 	.word	0xffffffff


	//   ....[10]....
        /*009c*/ 	.word	0xffffffff


	//   ....[11]....
        /*00a0*/ 	.word	0xffffffff


	//----- nvinfo : EIATTR_COOP_GROUP_INSTR_OFFSETS
	.align		4
.L_24:
        /*00a4*/ 	.byte	0x04, 0x28
        /*00a6*/ 	.short	(.L_26 - .L_25)


	//   ....[0]....
.L_25:
        /*00a8*/ 	.word	0x00000350


	//   ....[1]....
        /*00ac*/ 	.word	0x00000370


	//   ....[2]....
        /*00b0*/ 	.word	0x00000390


	//   ....[3]....
        /*00b4*/ 	.word	0x000003c0


	//   ....[4]....
        /*00b8*/ 	.word	0x00000410


	//   ....[5]....
        /*00bc*/ 	.word	0x00000480


	//   ....[6]....
        /*00c0*/ 	.word	0x00000530


	//   ....[7]....
        /*00c4*/ 	.word	0x00000570


	//   ....[8]....
        /*00c8*/ 	.word	0x00000590


	//   ....[9]....
        /*00cc*/ 	.word	0x000005b0


	//   ....[10]....
        /*00d0*/ 	.word	0x000005d0


	//   ....[11]....
        /*00d4*/ 	.word	0x00000620


	//----- nvinfo : EIATTR_EXIT_INSTR_OFFSETS
	.align		4
.L_26:
        /*00d8*/ 	.byte	0x04, 0x1c
        /*00da*/ 	.short	(.L_28 - .L_27)


	//   ....[0]....
.L_27:
        /*00dc*/ 	.word	0x00000770


	//   ....[1]....
        /*00e0*/ 	.word	0x00000790


	//----- nvinfo : EIATTR_REQNTID
	.align		4
.L_28:
        /*00e4*/ 	.byte	0x04, 0x10
        /*00e6*/ 	.short	(.L_30 - .L_29)
.L_29:
        /*00e8*/ 	.word	0x00000040
        /*00ec*/ 	.word	0x00000001
        /*00f0*/ 	.word	0x00000001


	//----- nvinfo : EIATTR_CBANK_PARAM_SIZE
	.align		4
.L_30:
        /*00f4*/ 	.byte	0x03, 0x19
        /*00f6*/ 	.short	0x0028


	//----- nvinfo : EIATTR_PARAM_CBANK
	.align		4
        /*00f8*/ 	.byte	0x04, 0x0a
        /*00fa*/ 	.short	(.L_32 - .L_31)
	.align		4
.L_31:
        /*00fc*/ 	.word	index@(.nv.constant0.triton_per_fused_convolution_native_group_norm_22)
        /*0100*/ 	.short	0x0210
        /*0102*/ 	.short	0x0028


	//----- nvinfo : EIATTR_SW_WAR
	.align		4
.L_32:
        /*0104*/ 	.byte	0x04, 0x36
        /*0106*/ 	.short	(.L_34 - .L_33)
.L_33:
        /*0108*/ 	.word	0x00000008
.L_34:


//--------------------- .nv.callgraph             --------------------------
	.section	.nv.callgraph,"",@"SHT_CUDA_CALLGRAPH"
	.align	4
	.sectionentsize	8
	.align		4
        /*0000*/ 	.word	0x00000000
	.align		4
        /*0004*/ 	.word	0xffffffff
	.align		4
        /*0008*/ 	.word	0x00000000
	.align		4
        /*000c*/ 	.word	0xfffffffe
	.align		4
        /*0010*/ 	.word	0x00000000
	.align		4
        /*0014*/ 	.word	0xfffffffd
	.align		4
        /*0018*/ 	.word	0x00000000
	.align		4
        /*001c*/ 	.word	0xfffffffc


//--------------------- .nv.constant4             --------------------------
	.section	.nv.constant4,"a",@progbits
	.align	8
	.align		8
.nv.constant4:
        /*0000*/ 	.dword	_$_str


//--------------------- .text.triton_per_fused_convolution_native_group_norm_22 --------------------------
	.section	.text.triton_per_fused_convolution_native_group_norm_22,"ax",@progbits
	.sectionflags	@"SHF_BARRIERS=1"
	.align	128
        .global         triton_per_fused_convolution_native_group_norm_22
        .type           triton_per_fused_convolution_native_group_norm_22,@function
        .size           triton_per_fused_convolution_native_group_norm_22,(.L_x_1 - triton_per_fused_convolution_native_group_norm_22)
        .other          triton_per_fused_convolution_native_group_norm_22,@"STO_CUDA_ENTRY STV_DEFAULT"
triton_per_fused_convolution_native_group_norm_22:
.text.triton_per_fused_convolution_native_group_norm_22:
[----:B------:R-:W0:Y:S02]  /*0000*/  LDC R1, c[0x0][0x28] ;  /* 0x00000a00ff017b82 */ /* 0x000e240000000800 */
[----:B------:R-:W1:Y:S01]  /*0010*/  S2R R14, SR_TID.X ;  /* 0x00000000000e7919 */ /* 0x000e620000002100 */
[----:B------:R-:W2:Y:S01]  /*0020*/  LDC.64 R2, c[0x0][0x210] ;  /* 0x00008400ff027b82 */ /* 0x000ea20000000a00 */
[----:B------:R-:W-:Y:S01]  /*0030*/  ULDC.64 UR6, c[0x0][0x208] ;  /* 0x0000820000067ab9 */ /* 0x000fe20000000a00 */
[----:B------:R-:W3:Y:S06]  /*0040*/  S2R R0, SR_CTAID.X ;  /* 0x0000000000007919 */ /* 0x000eec0000002500 */
[----:B------:R-:W4:Y:S08]  /*0050*/  S2UR UR5, SR_CgaCtaId ;  /* 0x00000000000579c3 */ /* 0x000f300000008800 */
[----:B------:R-:W5:Y:S01]  /*0060*/  LDC.64 R6, c[0x0][0x220] ;  /* 0x00008800ff067b82 */ /* 0x000f620000000a00 */
[----:B-1----:R-:W-:Y:S01]  /*0070*/  IMAD.SHL.U32 R11, R14, 0x2, RZ ;  /* 0x000000020e0b7824 */ /* 0x002fe200078e00ff */
[----:B---3--:R-:W-:-:S04]  /*0080*/  ISETP.GE.AND P1, PT, R0, 0x80, PT ;  /* 0x000000800000780c */ /* 0x008fc80003f26270 */
[----:B------:R-:W-:-:S05]  /*0090*/  LOP3.LUT R11, R11, 0x7e, RZ, 0xc0, !PT ;  /* 0x0000007e0b0b7812 */ /* 0x000fca00078ec0ff */
[----:B------:R-:W-:-:S04]  /*00a0*/  IMAD R5, R0, 0x80, R11 ;  /* 0x0000008000057824 */ /* 0x000fc800078e020b */
[----:B--2---:R-:W-:Y:S01]  /*00b0*/  IMAD.WIDE R2, R5, 0x4, R2 ;  /* 0x0000000405027825 */ /* 0x004fe200078e0202 */
[----:B------:R-:W-:-:S06]  /*00c0*/  CS2R R4, SRZ ;  /* 0x0000000000047805 */ /* 0x000fcc000001ff00 */
[----:B------:R-:W2:Y:S01]  /*00d0*/  @!P1 LDG.E.64 R4, desc[UR6][R2.64] ;  /* 0x0000000602049981 */ /* 0x000ea2000c1e1b00 */
[----:B------:R-:W-:Y:S01]  /*00e0*/  SHF.R.S32.HI R13, RZ, 0x1f, R0 ;  /* 0x0000001fff0d7819 */ /* 0x000fe20000011400 */
[----:B------:R-:W-:Y:S01]  /*00f0*/  UMOV UR4, 0x400 ;  /* 0x0000040000047882 */ /* 0x000fe20000000000 */
[----:B------:R-:W-:Y:S01]  /*0100*/  SHF.R.U32.HI R15, RZ, 0x4, R14 ;  /* 0x00000004ff0f7819 */ /* 0x000fe2000001160e */
[----:B----4-:R-:W-:Y:S01]  /*0110*/  UPRMT UR4, UR5, 0x654, UR4 ;  /* 0x0000065405047896 */ /* 0x010fe20008000004 */
[----:B------:R-:W-:Y:S01]  /*0120*/  LEA.HI R13, R13, R0, RZ, 0x5 ;  /* 0x000000000d0d7211 */ /* 0x000fe200078f28ff */
[----:B------:R-:W-:Y:S01]  /*0130*/  IMAD.MOV.U32 R20, RZ, RZ, RZ ;  /* 0x000000ffff147224 */ /* 0x000fe200078e00ff */
[----:B------:R-:W-:Y:S02]  /*0140*/  LOP3.LUT R10, R14, 0x3f, RZ, 0xc0, !PT ;  /* 0x0000003f0e0a7812 */ /* 0x000fe400078ec0ff */
[----:B------:R-:W-:Y:S02]  /*0150*/  LOP3.LUT R13, R13, 0x1fffffe0, RZ, 0xc0, !PT ;  /* 0x1fffffe00d0d7812 */ /* 0x000fe400078ec0ff */
[----:B------:R-:W-:-:S03]  /*0160*/  LEA R16, R11, UR4, 0x3 ;  /* 0x000000040b107c11 */ /* 0x000fc6000f8e18ff */
[----:B------:R-:W-:Y:S01]  /*0170*/  IMAD.IADD R12, R0, 0x1, -R13 ;  /* 0x00000001000c7824 */ /* 0x000fe200078e0a0d */
[----:B------:R-:W-:-:S04]  /*0180*/  SGXT.U32 R13, R15, 0x2 ;  /* 0x000000020f0d781a */ /* 0x000fc80000000000 */
[----:B------:R-:W-:Y:S02]  /*0190*/  SHF.L.U32 R15, R12, 0x3, RZ ;  /* 0x000000030c0f7819 */ /* 0x000fe400000006ff */
[----:B------:R-:W-:Y:S02]  /*01a0*/  LOP3.LUT R12, R10, 0x40, RZ, 0xfc, !PT ;  /* 0x000000400a0c7812 */ /* 0x000fe400078efcff */
[----:B------:R-:W-:Y:S02]  /*01b0*/  LOP3.LUT R17, R15, R13, RZ, 0xfc, !PT ;  /* 0x0000000d0f117212 */ /* 0x000fe400078efcff */
[----:B------:R-:W-:Y:S02]  /*01c0*/  LEA.HI R19, R12, R15, RZ, 0x1c ;  /* 0x0000000f0c137211 */ /* 0x000fe400078fe0ff */
[----:B--2---:R-:W-:Y:S02]  /*01d0*/  SEL R13, R4, RZ, !P1 ;  /* 0x000000ff040d7207 */ /* 0x004fe40004800000 */
[----:B------:R-:W-:Y:S01]  /*01e0*/  SEL R15, R5, RZ, !P1 ;  /* 0x000000ff050f7207 */ /* 0x000fe20004800000 */
[----:B-----5:R-:W-:-:S02]  /*01f0*/  IMAD.WIDE R4, R17, 0x4, R6 ;  /* 0x0000000411047825 */ /* 0x020fc400078e0206 */
[----:B------:R-:W-:Y:S02]  /*0200*/  STS [R16], R13 ;  /* 0x0000000d10007388 */ /* 0x000fe40000000800 */
[----:B------:R-:W-:Y:S02]  /*0210*/  IMAD.WIDE R6, R19, 0x4, R6 ;  /* 0x0000000413067825 */ /* 0x000fe400078e0206 */
[----:B------:R-:W-:Y:S02]  /*0220*/  STS [R16+0x8], R15 ;  /* 0x0000080f10007388 */ /* 0x000fe40000000800 */
[----:B------:R-:W-:Y:S01]  /*0230*/  IMAD.MOV.U32 R19, RZ, RZ, RZ ;  /* 0x000000ffff137224 */ /* 0x000fe200078e00ff */
[----:B------:R-:W-:Y:S06]  /*0240*/  BAR.SYNC.DEFER_BLOCKING 0x0 ;  /* 0x0000000000007b1d */ /* 0x000fec0000010000 */
[----:B------:R-:W2:Y:S04]  /*0250*/  @!P1 LDG.E.EL R20, desc[UR6][R6.64] ;  /* 0x0000000606149981 */ /* 0x000ea8000c2e1900 */
[----:B------:R-:W3:Y:S01]  /*0260*/  @!P1 LDG.E.EL R19, desc[UR6][R4.64] ;  /* 0x0000000604139981 */ /* 0x000ee2000c2e1900 */
[----:B------:R-:W-:-:S02]  /*0270*/  LEA R17, R10, UR4, 0x3 ;  /* 0x000000040a117c11 */ /* 0x000fc4000f8e18ff */
[----:B------:R-:W-:Y:S02]  /*0280*/  LEA R18, R12, UR4, 0x3 ;  /* 0x000000040c127c11 */ /* 0x000fe4000f8e18ff */
[C---:B------:R-:W-:Y:S02]  /*0290*/  LOP3.LUT P2, RZ, R14.reuse, 0x1f, RZ, 0xc0, !PT ;  /* 0x0000001f0eff7812 */ /* 0x040fe4000784c0ff */
[----:B------:R-:W-:Y:S01]  /*02a0*/  LDS R17, [R17] ;  /* 0x0000000011117984 */ /* 0x000fe20000000800 */
[----:B------:R-:W-:Y:S02]  /*02b0*/  ISETP.GE.AND P3, PT, R14, 0x2, PT ;  /* 0x000000020e00780c */ /* 0x000fe40003f66270 */
[----:B------:R-:W-:Y:S01]  /*02c0*/  LEA R11, R11, UR4, 0x2 ;  /* 0x000000040b0b7c11 */ /* 0x000fe2000f8e10ff */
[----:B------:R-:W1:Y:S01]  /*02d0*/  LDS R12, [R18] ;  /* 0x00000000120c7984 */ /* 0x000e620000000800 */
[----:B------:R-:W-:Y:S01]  /*02e0*/  BAR.SYNC.DEFER_BLOCKING 0x0 ;  /* 0x0000000000007b1d */ /* 0x000fe20000010000 */
[----:B--2---:R-:W-:-:S02]  /*02f0*/  SEL R21, R20, RZ, !P1 ;  /* 0x000000ff14157207 */ /* 0x004fc40004800000 */
[----:B---3--:R-:W-:-:S03]  /*0300*/  SEL R20, R19, RZ, !P1 ;  /* 0x000000ff13147207 */ /* 0x008fc60004800000 */
[----:B-1----:R-:W-:Y:S02]  /*0310*/  FADD R12, R12, R21 ;  /* 0x000000150c0c7221 */ /* 0x002fe40000000000 */
[----:B------:R-:W-:-:S04]  /*0320*/  FADD R13, R17, R20 ;  /* 0x00000014110d7221 */ /* 0x000fc80000000000 */
[----:B------:R-:W-:-:S05]  /*0330*/  FADD R15, R13, R12 ;  /* 0x0000000c0d0f7221 */ /* 0x000fca0000000000 */
[----:B------:R-:W-:-:S05]  /*0340*/  FSEL R15, R15, RZ, !P1 ;  /* 0x000000ff0f0f7208 */ /* 0x000fca0004800000 */
[----:B------:R-:W1:Y:S02]  /*0350*/  SHFL.BFLY PT, R4, R15, 0x10, 0x1f ;  /* 0x0e001f000f047f89 */ /* 0x000e6400000e0000 */
[----:B-1----:R-:W-:-:S05]  /*0360*/  FADD R4, R15, R4 ;  /* 0x000000040f047221 */ /* 0x002fca0000000000 */
[----:B------:R-:W1:Y:S02]  /*0370*/  SHFL.BFLY PT, R5, R4, 0x8, 0x1f ;  /* 0x0d001f0004057f89 */ /* 0x000e6400000e0000 */
[----:B-1----:R-:W-:-:S05]  /*0380*/  FADD R7, R4, R5 ;  /* 0x0000000504077221 */ /* 0x002fca0000000000 */
[----:B------:R-:W1:Y:S02]  /*0390*/  SHFL.BFLY PT, R6, R7, 0x4, 0x1f ;  /* 0x0c801f0007067f89 */ /* 0x000e6400000e0000 */
[----:B-1----:R-:W-:Y:S01]  /*03a0*/  FADD R16, R7, R6 ;  /* 0x0000000607107221 */ /* 0x002fe20000000000 */
[----:B------:R-:W-:-:S04]  /*03b0*/  LOP3.LUT R7, R14, 0x1, RZ, 0xc0, !PT ;  /* 0x000000010e077812 */ /* 0x000fc800078ec0ff */
[----:B------:R-:W1:Y:S01]  /*03c0*/  SHFL.BFLY PT, R5, R16, 0x2, 0x1f ;  /* 0x0c401f0010057f89 */ /* 0x000e6200000e0000 */
[----:B------:R-:W-:-:S04]  /*03d0*/  ISETP.NE.U32.AND P0, PT, R7, 0x1, PT ;  /* 0x000000010700780c */ /* 0x000fc80003f05070 */
[----:B------:R-:W-:Y:S01]  /*03e0*/  ISETP.LT.AND P0, PT, R14, 0x2, P0 ;  /* 0x000000020e00780c */ /* 0x000fe20000701270 */
[----:B-1----:R-:W-:Y:S01]  /*03f0*/  FADD R17, R16, R5 ;  /* 0x0000000510117221 */ /* 0x002fe20000000000 */
[----:B------:R-:W-:-:S04]  /*0400*/  SHF.R.U32.HI R5, RZ, 0x3, R14 ;  /* 0x00000003ff057819 */ /* 0x000fc8000001160e */
[----:B------:R-:W1:Y:S02]  /*0410*/  SHFL.BFLY PT, R6, R17, 0x1, 0x1f ;  /* 0x0c201f0011067f89 */ /* 0x000e6400000e0000 */
[----:B-1----:R-:W-:Y:S01]  /*0420*/  FADD R15, R17, R6 ;  /* 0x00000006110f7221 */ /* 0x002fe20000000000 */
[----:B------:R-:W-:Y:S02]  /*0430*/  LOP3.LUT R6, R5, 0x4, RZ, 0xc0, !PT ;  /* 0x0000000405067812 */ /* 0x000fe400078ec0ff */
[----:B------:R-:W-:-:S03]  /*0440*/  LEA R5, R14, UR4, 0x2 ;  /* 0x000000040e057c11 */ /* 0x000fc6000f8e10ff */
[----:B------:R-:W-:Y:S01]  /*0450*/  @!P2 STS [R6+UR4], R15 ;  /* 0x0000000f0600a988 */ /* 0x000fe20008000804 */
[----:B------:R-:W-:Y:S06]  /*0460*/  BAR.SYNC.DEFER_BLOCKING 0x0 ;  /* 0x0000000000007b1d */ /* 0x000fec0000010000 */
[----:B------:R-:W1:Y:S04]  /*0470*/  @!P3 LDS R9, [R5] ;  /* 0x000000000509b984 */ /* 0x000e680000000800 */
[----:B-1----:R-:W1:Y:S02]  /*0480*/  SHFL.BFLY PT, R4, R9, 0x1, 0x1f ;  /* 0x0c201f0009047f89 */ /* 0x002e6400000e0000 */
[----:B-1----:R-:W-:-:S05]  /*0490*/  FADD R14, R9, R4 ;  /* 0x00000004090e7221 */ /* 0x002fca0000000000 */
[----:B------:R-:W-:Y:S01]  /*04a0*/  @P0 STS [R5], R14 ;  /* 0x0000000e05000388 */ /* 0x000fe20000000800 */
[----:B------:R-:W-:Y:S06]  /*04b0*/  BAR.SYNC.DEFER_BLOCKING 0x0 ;  /* 0x0000000000007b1d */ /* 0x000fec0000010000 */
[----:B------:R-:W1:Y:S02]  /*04c0*/  LDS R4, [UR4] ;  /* 0x00000004ff047984 */ /* 0x000e640008000800 */
[----:B-1----:R-:W-:-:S04]  /*04d0*/  FMUL R4, R4, 0.0078125 ;  /* 0x3c00000004047820 */ /* 0x002fc80000400000 */
[--C-:B------:R-:W-:Y:S01]  /*04e0*/  FADD R15, R12, -R4.reuse ;  /* 0x800000040c0f7221 */ /* 0x100fe20000000000 */
[----:B------:R-:W-:-:S03]  /*04f0*/  FADD R7, R13, -R4 ;  /* 0x800000040d077221 */ /* 0x000fc60000000000 */
[----:B------:R-:W-:-:S04]  /*0500*/  FMUL R16, R15, R15 ;  /* 0x0000000f0f107220 */ /* 0x000fc80000400000 */
[----:B------:R-:W-:-:S05]  /*0510*/  FFMA R16, R7, R7, R16 ;  /* 0x0000000707107223 */ /* 0x000fca0000000010 */
[----:B------:R-:W-:-:S05]  /*0520*/  FSEL R16, R16, RZ, !P1 ;  /* 0x000000ff10107208 */ /* 0x000fca0004800000 */
[----:B------:R-:W1:Y:S02]  /*0530*/  SHFL.BFLY PT, R7, R16, 0x10, 0x1f ;  /* 0x0e001f0010077f89 */ /* 0x000e6400000e0000 */
[----:B-1----:R-:W-:Y:S01]  /*0540*/  FADD R7, R16, R7 ;  /* 0x0000000710077221 */ /* 0x002fe20000000000 */
[----:B------:R-:W-:Y:S01]  /*0550*/  LEA R16, R10, UR4, 0x2 ;  /* 0x000000040a107c11 */ /* 0x000fe2000f8e10ff */
[----:B------:R-:W-:Y:S06]  /*0560*/  BAR.SYNC.DEFER_BLOCKING 0x0 ;  /* 0x0000000000007b1d */ /* 0x000fec0000010000 */
[----:B------:R-:W1:Y:S02]  /*0570*/  SHFL.BFLY PT, R14, R7, 0x8, 0x1f ;  /* 0x0d001f00070e7f89 */ /* 0x000e6400000e0000 */
[----:B-1----:R-:W-:-:S05]  /*0580*/  FADD R14, R7, R14 ;  /* 0x0000000e070e7221 */ /* 0x002fca0000000000 */
[----:B------:R-:W1:Y:S02]  /*0590*/  SHFL.BFLY PT, R9, R14, 0x4, 0x1f ;  /* 0x0c801f000e097f89 */ /* 0x000e6400000e0000 */
[----:B-1----:R-:W-:-:S05]  /*05a0*/  FADD R9, R14, R9 ;  /* 0x000000090e097221 */ /* 0x002fca0000000000 */
[----:B------:R-:W1:Y:S02]  /*05b0*/  SHFL.BFLY PT, R18, R9, 0x2, 0x1f ;  /* 0x0c401f0009127f89 */ /* 0x000e6400000e0000 */
[----:B-1----:R-:W-:-:S05]  /*05c0*/  FADD R18, R9, R18 ;  /* 0x0000001209127221 */ /* 0x002fca0000000000 */
[----:B------:R-:W1:Y:S02]  /*05d0*/  SHFL.BFLY PT, R15, R18, 0x1, 0x1f ;  /* 0x0c201f00120f7f89 */ /* 0x000e6400000e0000 */
[----:B-1----:R-:W-:-:S05]  /*05e0*/  FADD R17, R18, R15 ;  /* 0x0000000f12117221 */ /* 0x002fca0000000000 */
[----:B------:R-:W-:Y:S01]  /*05f0*/  @!P2 STS [R6+UR4], R17 ;  /* 0x000000110600a988 */ /* 0x000fe20008000804 */
[----:B------:R-:W-:Y:S06]  /*0600*/  BAR.SYNC.DEFER_BLOCKING 0x0 ;  /* 0x0000000000007b1d */ /* 0x000fec0000010000 */
[----:B------:R-:W1:Y:S04]  /*0610*/  @!P3 LDS R8, [R5] ;  /* 0x000000000508b984 */ /* 0x000e680000000800 */
[----:B-1----:R-:W1:Y:S02]  /*0620*/  SHFL.BFLY PT, R7, R8, 0x1, 0x1f ;  /* 0x0c201f0008077f89 */ /* 0x002e6400000e0000 */
[----:B-1----:R-:W-:-:S02]  /*0630*/  FADD R14, R8, R7 ;  /* 0x00000007080e7221 */ /* 0x002fc40000000000 */
[----:B------:R-:W1:Y:S03]  /*0640*/  LDC.64 R6, c[0x0][0x218] ;  /* 0x00008600ff067b82 */ /* 0x000e660000000a00 */
[----:B------:R2:W-:Y:S05]  /*0650*/  @P0 STS [R5], R14 ;  /* 0x0000000e05000388 */ /* 0x0005ea0000000800 */
[----:B------:R-:W-:Y:S01]  /*0660*/  BAR.SYNC.DEFER_BLOCKING 0x0 ;  /* 0x0000000000007b1d */ /* 0x000fe20000010000 */
[----:B------:R-:W-:Y:S01]  /*0670*/  ISETP.EQ.AND P0, PT, R10, RZ, !P1 ;  /* 0x000000ff0a00720c */ /* 0x000fe20004f02270 */
[----:B--2---:R-:W-:-:S06]  /*0680*/  HFMA2.MMA R14, -RZ, RZ, 1, 0 ;  /* 0x3c000000ff0e7435 */ /* 0x004fcc00000001ff */
[----:B------:R-:W2:Y:S01]  /*0690*/  LDC.64 R8, c[0x0][0x228] ;  /* 0x00008a00ff087b82 */ /* 0x000ea20000000a00 */
[C---:B-1----:R-:W-:Y:S01]  /*06a0*/  IMAD.WIDE R6, R0.reuse, 0x4, R6 ;  /* 0x0000000400067825 */ /* 0x042fe200078e0206 */
[----:B------:R-:W1:Y:S06]  /*06b0*/  LDS R15, [UR4] ;  /* 0x00000004ff0f7984 */ /* 0x000e6c0008000800 */
[----:B------:R-:W-:Y:S01]  /*06c0*/  BAR.SYNC.DEFER_BLOCKING 0x0 ;  /* 0x0000000000007b1d */ /* 0x000fe20000010000 */
[----:B--2---:R-:W-:-:S05]  /*06d0*/  IMAD.WIDE R8, R0, 0x4, R8 ;  /* 0x0000000400087825 */ /* 0x004fca00078e0208 */
[----:B------:R-:W-:Y:S04]  /*06e0*/  STS [R16], R13 ;  /* 0x0000000d10007388 */ /* 0x000fe80000000800 */
[----:B------:R-:W-:Y:S01]  /*06f0*/  STS [R16+0x100], R12 ;  /* 0x0001000c10007388 */ /* 0x000fe20000000800 */
[----:B------:R-:W-:Y:S01]  /*0700*/  BAR.SYNC.DEFER_BLOCKING 0x0 ;  /* 0x0000000000007b1d */ /* 0x000fe20000010000 */
[----:B-1----:R-:W-:-:S06]  /*0710*/  FFMA R15, R15, R14, 9.9999999747524270788e-07 ;  /* 0x358637bd0f0f7423 */ /* 0x002fcc000000000e */
[----:B------:R-:W1:Y:S01]  /*0720*/  MUFU.RSQ R15, R15 ;  /* 0x0000000f000f7308 */ /* 0x000e620000001400 */
[----:B------:R-:W2:Y:S04]  /*0730*/  LDS.64 R18, [R11] ;  /* 0x000000000b127984 */ /* 0x000ea80000000a00 */
[----:B--2---:R2:W-:Y:S01]  /*0740*/  @!P1 STG.E.64 desc[UR6][R2.64], R18 ;  /* 0x0000001202009986 */ /* 0x0045e2000c101b06 */
[----:B------:R-:W-:Y:S06]  /*0750*/  BAR.SYNC.DEFER_BLOCKING 0x0 ;  /* 0x0000000000007b1d */ /* 0x000fec0000010000 */
[----:B-1----:R2:W-:Y:S01]  /*0760*/  @P0 STG.E desc[UR6][R6.64], R15 ;  /* 0x0000000f06000986 */ /* 0x0025e2000c101906 */
[----:B------:R-:W-:Y:S05]  /*0770*/  @!P0 EXIT ;  /* 0x000000000000894d */ /* 0x000fea0003800000 */
[----:B------:R-:W-:Y:S01]  /*0780*/  STG.E desc[UR6][R8.64], R4 ;  /* 0x0000000408007986 */ /* 0x000fe2000c101906 */
[----:B------:R-:W-:Y:S05]  /*0790*/  EXIT ;  /* 0x000000000000794d */ /* 0x000fea0003800000 */
.L_x_0:
[----:B------:R-:W-:-:S00]  /*07a0*/  BRA `(.L_x_0) ;  /* 0xfffffffc00fc7947 */ /* 0x000fc0000383ffff */
[----:B------:R-:W-:-:S00]  /*07b0*/  NOP ;  /* 0x0000000000007918 */ /* 0x000fc00000000000 */
        /* <DEDUP_REMOVED lines=12> */
.L_x_1:


//--------------------- .nv.global.init           --------------------------
	.section	.nv.global.init,"aw",@progbits
.nv.global.init:
	.type		_$_str,@object
	.size		_$_str,(.L_0 - _$_str)
_$_str:
        /*0000*/ 	.byte	0x5f, 0x5f, 0x43, 0x55, 0x44, 0x41, 0x5f, 0x46, 0x54, 0x5a, 0x00
.L_0:


//--------------------- .nv.shared.triton_per_fused_convolution_native_group_norm_22 --------------------------
	.section	.nv.shared.triton_per_fused_convolution_native_group_norm_22,"aw",@nobits
	.sectionflags	@""
	.align	16
	.zero		1024


//--------------------- .nv.constant0.triton_per_fused_convolution_native_group_norm_22 --------------------------
	.section	.nv.constant0.triton_per_fused_convolution_native_group_norm_22,"a",@progbits
	.sectionflags	@""
	.align	4
.nv.constant0.triton_per_fused_convolution_native_group_norm_22:
	.zero		568
